//
// Generated by NVIDIA NVVM Compiler
//
// Compiler Build ID: CL-36424714
// Cuda compilation tools, release 13.0, V13.0.88
// Based on NVVM 20.0.0
//

.version 9.0
.target sm_100
.address_size 64

	// .globl	_Z10vector_sumPhjPy
// _ZZ10vector_sumPhjPyE12partial_sums has been demoted

.visible .entry _Z10vector_sumPhjPy(
	.param .u64 .ptr .align 1 _Z10vector_sumPhjPy_param_0,
	.param .u32 _Z10vector_sumPhjPy_param_1,
	.param .u64 .ptr .align 1 _Z10vector_sumPhjPy_param_2
)
{
	.reg .pred 	%p<14>;
	.reg .b32 	%r<43>;
	.reg .b64 	%rd<9>;
	// demoted variable
	.shared .align 4 .b8 _ZZ10vector_sumPhjPyE12partial_sums[4096];
	ld.param.u64 	%rd1, [_Z10vector_sumPhjPy_param_0];
	ld.param.u32 	%r6, [_Z10vector_sumPhjPy_param_1];
	ld.param.u64 	%rd2, [_Z10vector_sumPhjPy_param_2];
	mov.u32 	%r7, %ctaid.x;
	mov.u32 	%r8, %ntid.x;
	mov.u32 	%r1, %tid.x;
	mad.lo.s32 	%r2, %r7, %r8, %r1;
	and.b32  	%r3, %r1, 31;
	setp.ge.u32 	%p1, %r2, %r6;
	shl.b32 	%r9, %r1, 2;
	mov.u32 	%r10, _ZZ10vector_sumPhjPyE12partial_sums;
	add.s32 	%r4, %r10, %r9;
	@%p1 bra 	$L__BB0_2;
	cvta.to.global.u64 	%rd3, %rd1;
	cvt.u64.u32 	%rd4, %r2;
	add.s64 	%rd5, %rd3, %rd4;
	ld.global.u8 	%r12, [%rd5];
	st.shared.u32 	[%r4], %r12;
	bra.uni 	$L__BB0_3;
$L__BB0_2:
	mov.b32 	%r11, 0;
	st.shared.u32 	[%r4], %r11;
$L__BB0_3:
	bar.sync 	0;
	setp.gt.u32 	%p2, %r3, 15;
	@%p2 bra 	$L__BB0_5;
	ld.shared.u32 	%r13, [%r4+64];
	ld.shared.u32 	%r14, [%r4];
	add.s32 	%r15, %r14, %r13;
	st.shared.u32 	[%r4], %r15;
$L__BB0_5:
	bar.warp.sync 	-1;
	setp.gt.u32 	%p3, %r3, 7;
	@%p3 bra 	$L__BB0_7;
	ld.shared.u32 	%r16, [%r4+32];
	ld.shared.u32 	%r17, [%r4];
	add.s32 	%r18, %r17, %r16;
	st.shared.u32 	[%r4], %r18;
$L__BB0_7:
	bar.warp.sync 	-1;
	setp.gt.u32 	%p4, %r3, 3;
	@%p4 bra 	$L__BB0_9;
	ld.shared.u32 	%r19, [%r4+16];
	ld.shared.u32 	%r20, [%r4];
	add.s32 	%r21, %r20, %r19;
	st.shared.u32 	[%r4], %r21;
$L__BB0_9:
	bar.warp.sync 	-1;
	setp.gt.u32 	%p5, %r3, 1;
	@%p5 bra 	$L__BB0_11;
	ld.shared.u32 	%r22, [%r4+8];
	ld.shared.u32 	%r23, [%r4];
	add.s32 	%r24, %r23, %r22;
	st.shared.u32 	[%r4], %r24;
$L__BB0_11:
	bar.warp.sync 	-1;
	setp.ne.s32 	%p6, %r3, 0;
	@%p6 bra 	$L__BB0_13;
	ld.shared.u32 	%r25, [%r4+4];
	ld.shared.u32 	%r26, [%r4];
	add.s32 	%r27, %r26, %r25;
	st.shared.u32 	[%r4], %r27;
$L__BB0_13:
	bar.warp.sync 	-1;
	bar.sync 	0;
	setp.gt.u32 	%p7, %r1, 31;
	@%p7 bra 	$L__BB0_26;
	setp.gt.u32 	%p8, %r3, 15;
	mad.lo.s32 	%r5, %r1, 124, %r4;
	@%p8 bra 	$L__BB0_16;
	ld.shared.u32 	%r28, [%r5+2048];
	ld.shared.u32 	%r29, [%r5];
	add.s32 	%r30, %r29, %r28;
	st.shared.u32 	[%r5], %r30;
$L__BB0_16:
	setp.gt.u32 	%p9, %r3, 7;
	bar.warp.sync 	-1;
	@%p9 bra 	$L__BB0_18;
	ld.shared.u32 	%r31, [%r5+1024];
	ld.shared.u32 	%r32, [%r5];
	add.s32 	%r33, %r32, %r31;
	st.shared.u32 	[%r5], %r33;
$L__BB0_18:
	setp.gt.u32 	%p10, %r3, 3;
	bar.warp.sync 	-1;
	@%p10 bra 	$L__BB0_20;
	ld.shared.u32 	%r34, [%r5+512];
	ld.shared.u32 	%r35, [%r5];
	add.s32 	%r36, %r35, %r34;
	st.shared.u32 	[%r5], %r36;
$L__BB0_20:
	setp.gt.u32 	%p11, %r3, 1;
	bar.warp.sync 	-1;
	@%p11 bra 	$L__BB0_22;
	ld.shared.u32 	%r37, [%r5+256];
	ld.shared.u32 	%r38, [%r5];
	add.s32 	%r39, %r38, %r37;
	st.shared.u32 	[%r5], %r39;
$L__BB0_22:
	setp.ne.s32 	%p12, %r3, 0;
	bar.warp.sync 	-1;
	@%p12 bra 	$L__BB0_24;
	ld.shared.u32 	%r40, [_ZZ10vector_sumPhjPyE12partial_sums+128];
	ld.shared.u32 	%r41, [%r5];
	add.s32 	%r42, %r41, %r40;
	st.shared.u32 	[%r5], %r42;
$L__BB0_24:
	setp.ne.s32 	%p13, %r3, 0;
	bar.warp.sync 	-1;
	@%p13 bra 	$L__BB0_26;
	ld.shared.u32 	%rd6, [_ZZ10vector_sumPhjPyE12partial_sums];
	cvta.to.global.u64 	%rd7, %rd2;
	atom.global.add.u64 	%rd8, [%rd7], %rd6;
$L__BB0_26:
	ret;

}


// ===== COMPILED SASS (sm_100) =====

	.target	sm_100

	.elftype	@"ET_EXEC"


//--------------------- .note.nv.tkinfo           --------------------------
	.section	.note.nv.tkinfo,"",@"SHT_NOTE"
	.sectionflags	@"SHF_NOTE_NV_TKINFO"
	.tkinfo
        /*0018*/ 	.word	0x00000002
        /*0030*/ 	.string	""
        /*0030*/ 	.string	"ptxas"
        /*0030*/ 	.string	"Cuda compilation tools, release 13.0, V13.0.88"
        /*0030*/ 	.string	"Build cuda_13.0.r13.0/compiler.36424714_0"
        /*0030*/ 	.string	"-arch sm_100 -m 64 "



//--------------------- .note.nv.cuinfo           --------------------------
	.section	.note.nv.cuinfo,"",@"SHT_NOTE"
	.sectionflags	@"SHF_NOTE_NV_CUINFO"
        /*0018*/ 	.short	0x0002
        /*001a*/ 	.short	0x0064
        /*001c*/ 	.short	0x0082
	.zero		2


//--------------------- .nv.info                  --------------------------
	.section	.nv.info,"",@"SHT_CUDA_INFO"
	.align	4


	//----- nvinfo : EIATTR_REGCOUNT
	.align		4
        /*0000*/ 	.byte	0x04, 0x2f
        /*0002*/ 	.short	(.L_1 - .L_0)
	.align		4
.L_0:
        /*0004*/ 	.word	index@(_Z10vector_sumPhjPy)
        /*0008*/ 	.word	0x0000000a


	//----- nvinfo : EIATTR_FRAME_SIZE
	.align		4
.L_1:
        /*000c*/ 	.byte	0x04, 0x11
        /*000e*/ 	.short	(.L_3 - .L_2)
	.align		4
.L_2:
        /*0010*/ 	.word	index@(_Z10vector_sumPhjPy)
        /*0014*/ 	.word	0x00000000


	//----- nvinfo : EIATTR_MIN_STACK_SIZE
	.align		4
.L_3:
        /*0018*/ 	.byte	0x04, 0x12
        /*001a*/ 	.short	(.L_5 - .L_4)
	.align		4
.L_4:
        /*001c*/ 	.word	index@(_Z10vector_sumPhjPy)
        /*0020*/ 	.word	0x00000000
.L_5:


//--------------------- .nv.compat                --------------------------
	.section	.nv.compat,"",@"SHT_CUDA_COMPAT_INFO"
	.align	4
        /*0000*/ 	.byte	0x02, 0x09, 0x00, 0x00, 0x02, 0x02, 0x01, 0x00, 0x02, 0x05, 0x05, 0x00, 0x03, 0x07, 0x01, 0x01
        /*0010*/ 	.byte	0x02, 0x03, 0x00, 0x00, 0x02, 0x06, 0x01, 0x00, 0x04, 0x0b, 0x08, 0x00, 0x09, 0x00, 0x00, 0x00
        /*0020*/ 	.byte	0x00, 0x00, 0x00, 0x00


//--------------------- .nv.info._Z10vector_sumPhjPy --------------------------
	.section	.nv.info._Z10vector_sumPhjPy,"",@"SHT_CUDA_INFO"
	.sectionflags	@""
	.align	4


	//----- nvinfo : EIATTR_CUDA_API_VERSION
	.align		4
        /*0000*/ 	.byte	0x04, 0x37
        /*0002*/ 	.short	(.L_7 - .L_6)
.L_6:
        /*0004*/ 	.word	0x00000082


	//----- nvinfo : EIATTR_KPARAM_INFO
	.align		4
.L_7:
        /*0008*/ 	.byte	0x04, 0x17
        /*000a*/ 	.short	(.L_9 - .L_8)
.L_8:
        /*000c*/ 	.word	0x00000000
        /*0010*/ 	.short	0x0002
        /*0012*/ 	.short	0x0010
        /*0014*/ 	.byte	0x00, 0xf5, 0x21, 0x00


	//----- nvinfo : EIATTR_KPARAM_INFO
	.align		4
.L_9:
        /*0018*/ 	.byte	0x04, 0x17
        /*001a*/ 	.short	(.L_11 - .L_10)
.L_10:
        /*001c*/ 	.word	0x00000000
        /*0020*/ 	.short	0x0001
        /*0022*/ 	.short	0x0008
        /*0024*/ 	.byte	0x00, 0xf0, 0x11, 0x00


	//----- nvinfo : EIATTR_KPARAM_INFO
	.align		4
.L_11:
        /*0028*/ 	.byte	0x04, 0x17
        /*002a*/ 	.short	(.L_13 - .L_12)
.L_12:
        /*002c*/ 	.word	0x00000000
        /*0030*/ 	.short	0x0000
        /*0032*/ 	.short	0x0000
        /*0034*/ 	.byte	0x00, 0xf5, 0x21, 0x00


	//----- nvinfo : EIATTR_SPARSE_MMA_MASK
	.align		4
.L_13:
        /*0038*/ 	.byte	0x03, 0x50
        /*003a*/ 	.short	0x0000


	//----- nvinfo : EIATTR_MAXREG_COUNT
	.align		4
        /*003c*/ 	.byte	0x03, 0x1b
        /*003e*/ 	.short	0x00ff


	//----- nvinfo : EIATTR_NUM_BARRIERS
	.align		4
        /*0040*/ 	.byte	0x02, 0x4c
        /*0042*/ 	.byte	0x01
	.zero		1


	//----- nvinfo : EIATTR_MERCURY_ISA_VERSION
	.align		4
        /*0044*/ 	.byte	0x03, 0x5f
        /*0046*/ 	.short	0x0101


	//----- nvinfo : EIATTR_INT_WARP_WIDE_INSTR_OFFSETS
	.align		4
        /*0048*/ 	.byte	0x04, 0x31
        /*004a*/ 	.short	(.L_15 - .L_14)


	//   ....[0]....
.L_14:
        /*004c*/ 	.word	0x00000520


	//----- nvinfo : EIATTR_COOP_GROUP_MASK_REGIDS
	.align		4
.L_15:
        /*0050*/ 	.byte	0x04, 0x29
        /*0052*/ 	.short	(.L_17 - .L_16)


	//   ....[0]....
.L_16:
        /*0054*/ 	.word	0xffffffff


	//   ....[1]....
        /*0058*/ 	.word	0xffffffff


	//   ....[2]....
        /*005c*/ 	.word	0xffffffff


	//   ....[3]....
        /*0060*/ 	.word	0xffffffff


	//   ....[4]....
        /*0064*/ 	.word	0xffffffff


	//   ....[5]....
        /*0068*/ 	.word	0xffffffff


	//   ....[6]....
        /*006c*/ 	.word	0xffffffff


	//   ....[7]....
        /*0070*/ 	.word	0xffffffff


	//   ....[8]....
        /*0074*/ 	.word	0xffffffff


	//   ....[9]....
        /*0078*/ 	.word	0xffffffff


	//----- nvinfo : EIATTR_COOP_GROUP_INSTR_OFFSETS
	.align		4
.L_17:
        /*007c*/ 	.byte	0x04, 0x28
        /*007e*/ 	.short	(.L_19 - .L_18)


	//   ....[0]....
.L_18:
        /*0080*/ 	.word	0x000001e0


	//   ....[1]....
        /*0084*/ 	.word	0x00000230


	//   ....[2]....
        /*0088*/ 	.word	0x00000280


	//   ....[3]....
        /*008c*/ 	.word	0x000002d0


	//   ....[4]....
        /*0090*/ 	.word	0x00000320


	//   ....[5]....
        /*0094*/ 	.word	0x000003a0


	//   ....[6]....
        /*0098*/ 	.word	0x000003f0


	//   ....[7]....
        /*009c*/ 	.word	0x00000440


	//   ....[8]....
        /*00a0*/ 	.word	0x00000490


	//   ....[9]....
        /*00a4*/ 	.word	0x000004e0


	//----- nvinfo : EIATTR_VRC_CTA_INIT_COUNT
	.align		4
.L_19:
        /*00a8*/ 	.byte	0x02, 0x4a
	.zero		1
	.zero		1


	//----- nvinfo : EIATTR_EXIT_INSTR_OFFSETS
	.align		4
        /*00ac*/ 	.byte	0x04, 0x1c
        /*00ae*/ 	.short	(.L_21 - .L_20)


	//   ....[0]....
.L_20:
        /*00b0*/ 	.word	0x00000340


	//   ....[1]....
        /*00b4*/ 	.word	0x000004f0


	//   ....[2]....
        /*00b8*/ 	.word	0x000005b0


	//----- nvinfo : EIATTR_CBANK_PARAM_SIZE
	.align		4
.L_21:
        /*00bc*/ 	.byte	0x03, 0x19
        /*00be*/ 	.short	0x0018


	//----- nvinfo : EIATTR_PARAM_CBANK
	.align		4
        /*00c0*/ 	.byte	0x04, 0x0a
        /*00c2*/ 	.short	(.L_23 - .L_22)
	.align		4
.L_22:
        /*00c4*/ 	.word	index@(.nv.constant0._Z10vector_sumPhjPy)
        /*00c8*/ 	.short	0x0380
        /*00ca*/ 	.short	0x0018


	//----- nvinfo : EIATTR_SW_WAR
	.align		4
.L_23:
        /*00cc*/ 	.byte	0x04, 0x36
        /*00ce*/ 	.short	(.L_25 - .L_24)
.L_24:
        /*00d0*/ 	.word	0x00000008
.L_25:


//--------------------- .nv.callgraph             --------------------------
	.section	.nv.callgraph,"",@"SHT_CUDA_CALLGRAPH"
	.align	4
	.sectionentsize	8
	.align		4
        /*0000*/ 	.word	0x00000000
	.align		4
        /*0004*/ 	.word	0xffffffff
	.align		4
        /*0008*/ 	.word	0x00000000
	.align		4
        /*000c*/ 	.word	0xfffffffe
	.align		4
        /*0010*/ 	.word	0x00000000
	.align		4
        /*0014*/ 	.word	0xfffffffd
	.align		4
        /*0018*/ 	.word	0x00000000
	.align		4
        /*001c*/ 	.word	0xfffffffc


//--------------------- .text._Z10vector_sumPhjPy --------------------------
	.section	.text._Z10vector_sumPhjPy,"ax",@progbits
	.align	128
        .global         _Z10vector_sumPhjPy
        .type           _Z10vector_sumPhjPy,@function
        .size           _Z10vector_sumPhjPy,(.L_x_1 - _Z10vector_sumPhjPy)
        .other          _Z10vector_sumPhjPy,@"STO_CUDA_ENTRY STV_DEFAULT"
_Z10vector_sumPhjPy:
.text._Z10vector_sumPhjPy:
[----:B------:R-:W-:Y:S01]  /*0000*/  LDC R1, c[0x0][0x37c] ;  /* 0x0000df00ff017b82 */ /* 0x000fe20000000800 */
[----:B------:R-:W0:Y:S07]  /*0010*/  S2R R6, SR_TID.X ;  /* 0x0000000000067919 */ /* 0x000e2e0000002100 */
[----:B------:R-:W0:Y:S01]  /*0020*/  S2UR UR4, SR_CTAID.X ;  /* 0x00000000000479c3 */ /* 0x000e220000002500 */
[----:B------:R-:W1:Y:S01]  /*0030*/  LDCU UR5, c[0x0][0x388] ;  /* 0x00007100ff0577ac */ /* 0x000e620008000800 */
[----:B------:R-:W2:Y:S06]  /*0040*/  LDCU.64 UR6, c[0x0][0x358] ;  /* 0x00006b00ff0677ac */ /* 0x000eac0008000a00 */
[----:B------:R-:W0:Y:S02]  /*0050*/  LDC R3, c[0x0][0x360] ;  /* 0x0000d800ff037b82 */ /* 0x000e240000000800 */
[----:B0-----:R-:W-:-:S05]  /*0060*/  IMAD R3, R3, UR4, R6 ;  /* 0x0000000403037c24 */ /* 0x001fca000f8e0206 */
[----:B-1----:R-:W-:-:S13]  /*0070*/  ISETP.GE.U32.AND P1, PT, R3, UR5, PT ;  /* 0x0000000503007c0c */ /* 0x002fda000bf26070 */
[----:B------:R-:W0:Y:S02]  /*0080*/  @!P1 LDC.64 R4, c[0x0][0x380] ;  /* 0x0000e000ff049b82 */ /* 0x000e240000000a00 */
[----:B0-----:R-:W-:-:S05]  /*0090*/  @!P1 IADD3 R2, P0, PT, R3, R4, RZ ;  /* 0x0000000403029210 */ /* 0x001fca0007f1e0ff */
[----:B------:R-:W-:-:S06]  /*00a0*/  @!P1 IMAD.X R3, RZ, RZ, R5, P0 ;  /* 0x000000ffff039224 */ /* 0x000fcc00000e0605 */
[----:B--2---:R-:W2:Y:S01]  /*00b0*/  @!P1 LDG.E.U8 R3, desc[UR6][R2.64] ;  /* 0x0000000602039981 */ /* 0x004ea2000c1e1100 */
[----:B------:R-:W0:Y:S01]  /*00c0*/  S2UR UR5, SR_CgaCtaId ;  /* 0x00000000000579c3 */ /* 0x000e220000008800 */
[----:B------:R-:W-:Y:S01]  /*00d0*/  UMOV UR4, 0x400 ;  /* 0x0000040000047882 */ /* 0x000fe20000000000 */
[C---:B------:R-:W-:Y:S02]  /*00e0*/  LOP3.LUT R0, R6.reuse, 0x1f, RZ, 0xc0, !PT ;  /* 0x0000001f06007812 */ /* 0x040fe400078ec0ff */
[----:B------:R-:W-:Y:S02]  /*00f0*/  ISETP.GT.U32.AND P5, PT, R6, 0x1f, PT ;  /* 0x0000001f0600780c */ /* 0x000fe40003fa4070 */
[C---:B------:R-:W-:Y:S02]  /*0100*/  ISETP.GT.U32.AND P0, PT, R0.reuse, 0xf, PT ;  /* 0x0000000f0000780c */ /* 0x040fe40003f04070 */
[C---:B------:R-:W-:Y:S02]  /*0110*/  ISETP.GT.U32.AND P2, PT, R0.reuse, 0x3, PT ;  /* 0x000000030000780c */ /* 0x040fe40003f44070 */
[----:B------:R-:W-:-:S02]  /*0120*/  ISETP.GT.U32.AND P3, PT, R0, 0x1, PT ;  /* 0x000000010000780c */ /* 0x000fc40003f64070 */
[----:B------:R-:W-:Y:S01]  /*0130*/  ISETP.NE.AND P4, PT, R0, RZ, PT ;  /* 0x000000ff0000720c */ /* 0x000fe20003f85270 */
[----:B0-----:R-:W-:-:S06]  /*0140*/  ULEA UR5, UR5, UR4, 0x18 ;  /* 0x0000000405057291 */ /* 0x001fcc000f8ec0ff */
[----:B------:R-:W-:-:S05]  /*0150*/  LEA R4, R6, UR5, 0x2 ;  /* 0x0000000506047c11 */ /* 0x000fca000f8e10ff */
[----:B--2---:R-:W-:Y:S04]  /*0160*/  @!P1 STS [R4], R3 ;  /* 0x0000000304009388 */ /* 0x004fe80000000800 */
[----:B------:R-:W-:Y:S01]  /*0170*/  @P1 STS [R4], RZ ;  /* 0x000000ff04001388 */ /* 0x000fe20000000800 */
[----:B------:R-:W-:Y:S01]  /*0180*/  BAR.SYNC.DEFER_BLOCKING 0x0 ;  /* 0x0000000000007b1d */ /* 0x000fe20000010000 */
[----:B------:R-:W-:-:S05]  /*0190*/  ISETP.GT.U32.AND P1, PT, R0, 0x7, PT ;  /* 0x000000070000780c */ /* 0x000fca0003f24070 */
[----:B------:R-:W-:Y:S04]  /*01a0*/  @!P0 LDS R5, [R4+0x40] ;  /* 0x0000400004058984 */ /* 0x000fe80000000800 */
[----:B------:R-:W0:Y:S02]  /*01b0*/  @!P0 LDS R2, [R4] ;  /* 0x0000000004028984 */ /* 0x000e240000000800 */
[----:B0-----:R-:W-:-:S05]  /*01c0*/  @!P0 IMAD.IADD R5, R5, 0x1, R2 ;  /* 0x0000000105058824 */ /* 0x001fca00078e0202 */
[----:B------:R-:W-:Y:S01]  /*01d0*/  @!P0 STS [R4], R5 ;  /* 0x0000000504008388 */ /* 0x000fe20000000800 */
[----:B------:R-:W-:-:S03]  /*01e0*/  NOP ;  /* 0x0000000000007918 */ /* 0x000fc60000000000 */
        /* <DEDUP_REMOVED lines=12> */
[----:B0-----:R-:W-:-:S05]  /*02b0*/  @!P3 IADD3 R5, PT, PT, R2, R5, RZ ;  /* 0x000000050205b210 */ /* 0x001fca0007ffe0ff */
[----:B------:R-:W-:Y:S01]  /*02c0*/  @!P3 STS [R4], R5 ;  /* 0x000000050400b388 */ /* 0x000fe20000000800 */
[----:B------:R-:W-:-:S03]  /*02d0*/  NOP ;  /* 0x0000000000007918 */ /* 0x000fc60000000000 */
[----:B------:R-:W-:Y:S04]  /*02e0*/  @!P4 LDS R0, [R4+0x4] ;  /* 0x000004000400c984 */ /* 0x000fe80000000800 */
[----:B------:R-:W0:Y:S02]  /*02f0*/  @!P4 LDS R7, [R4] ;  /* 0x000000000407c984 */ /* 0x000e240000000800 */
[----:B0-----:R-:W-:-:S05]  /*0300*/  @!P4 IMAD.IADD R7, R0, 0x1, R7 ;  /* 0x000000010007c824 */ /* 0x001fca00078e0207 */
[----:B------:R0:W-:Y:S01]  /*0310*/  @!P4 STS [R4], R7 ;  /* 0x000000070400c388 */ /* 0x0001e20000000800 */
[----:B------:R-:W-:Y:S01]  /*0320*/  NOP ;  /* 0x0000000000007918 */ /* 0x000fe20000000000 */
[----:B------:R-:W-:Y:S06]  /*0330*/  BAR.SYNC.DEFER_BLOCKING 0x0 ;  /* 0x0000000000007b1d */ /* 0x000fec0000010000 */
[----:B------:R-:W-:Y:S05]  /*0340*/  @P5 EXIT ;  /* 0x000000000000594d */ /* 0x000fea0003800000 */
[----:B0-----:R-:W-:-:S05]  /*0350*/  IMAD R4, R6, 0x7c, R4 ;  /* 0x0000007c06047824 */ /* 0x001fca00078e0204 */
        /* <DEDUP_REMOVED lines=20> */
[----:B------:R-:W-:Y:S04]  /*04a0*/  @!P4 LDS R0, [UR5+0x80] ;  /* 0x00008005ff00c984 */ /* 0x000fe80008000800 */
[----:B------:R-:W0:Y:S02]  /*04b0*/  @!P4 LDS R5, [R4] ;  /* 0x000000000405c984 */ /* 0x000e240000000800 */
[----:B0-----:R-:W-:-:S05]  /*04c0*/  @!P4 IADD3 R5, PT, PT, R0, R5, RZ ;  /* 0x000000050005c210 */ /* 0x001fca0007ffe0ff */
[----:B------:R0:W-:Y:S01]  /*04d0*/  @!P4 STS [R4], R5 ;  /* 0x000000050400c388 */ /* 0x0001e20000000800 */
[----:B------:R-:W-:Y:S01]  /*04e0*/  NOP ;  /* 0x0000000000007918 */ /* 0x000fe20000000000 */
[----:B------:R-:W-:Y:S05]  /*04f0*/  @P4 EXIT ;  /* 0x000000000000494d */ /* 0x000fea0003800000 */
[----:B0-----:R-:W0:Y:S01]  /*0500*/  LDS R4, [UR5] ;  /* 0x00000005ff047984 */ /* 0x001e220008000800 */
[----:B------:R-:W1:Y:S01]  /*0510*/  LDC.64 R2, c[0x0][0x390] ;  /* 0x0000e400ff027b82 */ /* 0x000e620000000a00 */
[----:B------:R-:W-:Y:S01]  /*0520*/  VOTEU.ANY UR4, UPT, PT ;  /* 0x0000000000047886 */ /* 0x000fe200038e0100 */
[----:B------:R-:W2:Y:S01]  /*0530*/  S2R R0, SR_LANEID ;  /* 0x0000000000007919 */ /* 0x000ea20000000000 */
[----:B------:R-:W-:Y:S02]  /*0540*/  UFLO.U32 UR8, UR4 ;  /* 0x00000004000872bd */ /* 0x000fe400080e0000 */
[----:B------:R-:W-:-:S04]  /*0550*/  UPOPC UR4, UR4 ;  /* 0x00000004000472bf */ /* 0x000fc80008000000 */
[----:B--2---:R-:W-:Y:S02]  /*0560*/  ISETP.EQ.U32.AND P0, PT, R0, UR8, PT ;  /* 0x0000000800007c0c */ /* 0x004fe4000bf02070 */
[----:B0-----:R-:W-:Y:S01]  /*0570*/  IMAD.WIDE.U32 R4, R4, UR4, RZ ;  /* 0x0000000404047c25 */ /* 0x001fe2000f8e00ff */
[----:B------:R-:W-:-:S03]  /*0580*/  UMOV UR4, URZ ;  /* 0x000000ff00047c82 */ /* 0x000fc60008000000 */
[----:B------:R-:W-:-:S07]  /*0590*/  VIADD R5, R5, UR4 ;  /* 0x0000000405057c36 */ /* 0x000fce0008000000 */
[----:B-1----:R-:W-:Y:S01]  /*05a0*/  @P0 REDG.E.ADD.64.STRONG.GPU desc[UR6][R2.64], R4 ;  /* 0x000000040200098e */ /* 0x002fe2000c12e506 */
[----:B------:R-:W-:Y:S05]  /*05b0*/  EXIT ;  /* 0x000000000000794d */ /* 0x000fea0003800000 */
.L_x_0:
[----:B------:R-:W-:-:S00]  /*05c0*/  BRA `(.L_x_0) ;  /* 0xfffffffc00fc7947 */ /* 0x000fc0000383ffff */
[----:B------:R-:W-:-:S00]  /*05d0*/  NOP ;  /* 0x0000000000007918 */ /* 0x000fc00000000000 */
        /* <DEDUP_REMOVED lines=10> */
.L_x_1:


//--------------------- .nv.shared._Z10vector_sumPhjPy --------------------------
	.section	.nv.shared._Z10vector_sumPhjPy,"aw",@nobits
	.sectionflags	@""
	.align	4
.nv.shared._Z10vector_sumPhjPy:
	.zero		5120


//--------------------- .nv.shared.reserved.0     --------------------------
	.section	.nv.shared.reserved.0,"aw",@nobits
	.weak		__nv_reservedSMEM_offset_0_alias
	.size		__nv_reservedSMEM_offset_0_alias, 0, 64
	.other		__nv_reservedSMEM_offset_0_alias,@"STO_CUDA_RESERVED_SHARED STV_DEFAULT"
__nv_reservedSMEM_offset_0_alias:
	.zero		0
	.zero		64


//--------------------- .nv.constant0._Z10vector_sumPhjPy --------------------------
	.section	.nv.constant0._Z10vector_sumPhjPy,"a",@progbits
	.sectionflags	@""
	.align	4
.nv.constant0._Z10vector_sumPhjPy:
	.zero		920


//--------------------- SYMBOLS --------------------------

	.type		.nv.reservedSmem.offset0,@object
	.size		.nv.reservedSmem.offset0,0x4
	.type		.nv.reservedSmem.cap,@object
	.size		.nv.reservedSmem.cap,0x4
